//
// Generated by NVIDIA NVVM Compiler
//
// Compiler Build ID: CL-36424714
// Cuda compilation tools, release 13.0, V13.0.88
// Based on NVVM 20.0.0
//

.version 9.0
.target sm_100
.address_size 64

	// .globl	_Z9sync_testv
.extern .func  (.param .b32 func_retval0) vprintf
(
	.param .b64 vprintf_param_0,
	.param .b64 vprintf_param_1
)
;
.const .align 4 .b8 shift1[16] = {6, 0, 0, 0, 2, 0, 0, 0, 13, 0, 0, 0, 3};
.const .align 4 .b8 shift2[16] = {13, 0, 0, 0, 27, 0, 0, 0, 21, 0, 0, 0, 12};
.const .align 4 .b8 shift3[16] = {18, 0, 0, 0, 2, 0, 0, 0, 7, 0, 0, 0, 13};
.const .align 4 .b8 offset[16] = {254, 255, 255, 255, 248, 255, 255, 255, 240, 255, 255, 255, 128, 255, 255, 255};
// randStates has been demoted
// _ZZ9sync_testvE10shared_int has been demoted
.global .align 1 .b8 $str[4] = {37, 100, 10};

.visible .entry _Z9sync_testv()
{
	.local .align 8 .b8 	__local_depot0[8];
	.reg .b64 	%SP;
	.reg .b64 	%SPL;
	.reg .pred 	%p<5>;
	.reg .b32 	%r<68>;
	.reg .b64 	%rd<9>;
	// demoted variable
	.shared .align 4 .b8 randStates[128];
	// demoted variable
	.shared .align 4 .u32 _ZZ9sync_testvE10shared_int;
	mov.u64 	%SPL, __local_depot0;
	cvta.local.u64 	%SP, %SPL;
	mov.u32 	%r1, %tid.x;
	setp.ne.s32 	%p1, %r1, 0;
	@%p1 bra 	$L__BB0_2;
	mov.b32 	%r12, 0;
	st.shared.u32 	[_ZZ9sync_testvE10shared_int], %r12;
$L__BB0_2:
	setp.ne.s32 	%p2, %r1, 0;
	bar.sync 	0;
	@%p2 bra 	$L__BB0_9;
	ld.const.u32 	%r2, [shift1];
	ld.const.u32 	%r3, [shift2];
	ld.const.u32 	%r4, [shift3];
	ld.const.u32 	%r5, [offset];
	mov.b64 	%rd8, 0;
	ld.shared.u32 	%r66, [randStates];
$L__BB0_4:
	mov.b32 	%r67, 0;
$L__BB0_5:
	shl.b32 	%r14, %r66, %r2;
	xor.b32  	%r15, %r14, %r66;
	shr.u32 	%r16, %r15, %r3;
	and.b32  	%r17, %r66, %r5;
	shl.b32 	%r18, %r17, %r4;
	xor.b32  	%r19, %r16, %r18;
	shl.b32 	%r20, %r19, %r2;
	xor.b32  	%r21, %r20, %r19;
	shr.u32 	%r22, %r21, %r3;
	and.b32  	%r23, %r19, %r5;
	shl.b32 	%r24, %r23, %r4;
	xor.b32  	%r25, %r22, %r24;
	shl.b32 	%r26, %r25, %r2;
	xor.b32  	%r27, %r26, %r25;
	shr.u32 	%r28, %r27, %r3;
	and.b32  	%r29, %r25, %r5;
	shl.b32 	%r30, %r29, %r4;
	xor.b32  	%r31, %r28, %r30;
	shl.b32 	%r32, %r31, %r2;
	xor.b32  	%r33, %r32, %r31;
	shr.u32 	%r34, %r33, %r3;
	and.b32  	%r35, %r31, %r5;
	shl.b32 	%r36, %r35, %r4;
	xor.b32  	%r37, %r34, %r36;
	shl.b32 	%r38, %r37, %r2;
	xor.b32  	%r39, %r38, %r37;
	shr.u32 	%r40, %r39, %r3;
	and.b32  	%r41, %r37, %r5;
	shl.b32 	%r42, %r41, %r4;
	xor.b32  	%r43, %r40, %r42;
	shl.b32 	%r44, %r43, %r2;
	xor.b32  	%r45, %r44, %r43;
	shr.u32 	%r46, %r45, %r3;
	and.b32  	%r47, %r43, %r5;
	shl.b32 	%r48, %r47, %r4;
	xor.b32  	%r49, %r46, %r48;
	shl.b32 	%r50, %r49, %r2;
	xor.b32  	%r51, %r50, %r49;
	shr.u32 	%r52, %r51, %r3;
	and.b32  	%r53, %r49, %r5;
	shl.b32 	%r54, %r53, %r4;
	xor.b32  	%r55, %r52, %r54;
	shl.b32 	%r56, %r55, %r2;
	xor.b32  	%r57, %r56, %r55;
	shr.u32 	%r58, %r57, %r3;
	and.b32  	%r59, %r55, %r5;
	shl.b32 	%r60, %r59, %r4;
	xor.b32  	%r66, %r58, %r60;
	add.s32 	%r67, %r67, 8;
	setp.ne.s32 	%p3, %r67, 200;
	@%p3 bra 	$L__BB0_5;
	setp.eq.s64 	%p4, %rd8, 1000000;
	@%p4 bra 	$L__BB0_8;
	add.s64 	%rd8, %rd8, 1;
	bra.uni 	$L__BB0_4;
$L__BB0_8:
	st.shared.u32 	[randStates], %r66;
	mov.b32 	%r61, 1;
	st.shared.u32 	[_ZZ9sync_testvE10shared_int], %r61;
$L__BB0_9:
	add.u64 	%rd4, %SP, 0;
	add.u64 	%rd5, %SPL, 0;
	bar.sync 	0;
	ld.shared.u32 	%r62, [_ZZ9sync_testvE10shared_int];
	st.local.u32 	[%rd5], %r62;
	mov.u64 	%rd6, $str;
	cvta.global.u64 	%rd7, %rd6;
	{ // callseq 0, 0
	.param .b64 param0;
	st.param.b64 	[param0], %rd7;
	.param .b64 param1;
	st.param.b64 	[param1], %rd4;
	.param .b32 retval0;
	call.uni (retval0), 
	vprintf, 
	(
	param0, 
	param1
	);
	ld.param.b32 	%r63, [retval0];
	} // callseq 0
	ret;

}


// ===== COMPILED SASS (sm_100) =====

	.target	sm_100

	.elftype	@"ET_EXEC"


//--------------------- .note.nv.tkinfo           --------------------------
	.section	.note.nv.tkinfo,"",@"SHT_NOTE"
	.sectionflags	@"SHF_NOTE_NV_TKINFO"
	.tkinfo
        /*0018*/ 	.word	0x00000002
        /*0030*/ 	.string	""
        /*0030*/ 	.string	"ptxas"
        /*0030*/ 	.string	"Cuda compilation tools, release 13.0, V13.0.88"
        /*0030*/ 	.string	"Build cuda_13.0.r13.0/compiler.36424714_0"
        /*0030*/ 	.string	"-arch sm_100 -m 64 "



//--------------------- .note.nv.cuinfo           --------------------------
	.section	.note.nv.cuinfo,"",@"SHT_NOTE"
	.sectionflags	@"SHF_NOTE_NV_CUINFO"
        /*0018*/ 	.short	0x0002
        /*001a*/ 	.short	0x0064
        /*001c*/ 	.short	0x0082
	.zero		2


//--------------------- .nv.info                  --------------------------
	.section	.nv.info,"",@"SHT_CUDA_INFO"
	.align	4


	//----- nvinfo : EIATTR_REGCOUNT
	.align		4
        /*0000*/ 	.byte	0x04, 0x2f
        /*0002*/ 	.short	(.L_6 - .L_5)
	.align		4
.L_5:
        /*0004*/ 	.word	index@(_Z9sync_testv)
        /*0008*/ 	.word	0x00000018


	//----- nvinfo : EIATTR_FRAME_SIZE
	.align		4
.L_6:
        /*000c*/ 	.byte	0x04, 0x11
        /*000e*/ 	.short	(.L_8 - .L_7)
	.align		4
.L_7:
        /*0010*/ 	.word	index@(_Z9sync_testv)
        /*0014*/ 	.word	0x00000008


	//----- nvinfo : EIATTR_MIN_STACK_SIZE
	.align		4
.L_8:
        /*0018*/ 	.byte	0x04, 0x12
        /*001a*/ 	.short	(.L_10 - .L_9)
	.align		4
.L_9:
        /*001c*/ 	.word	index@(_Z9sync_testv)
        /*0020*/ 	.word	0x00000008
.L_10:


//--------------------- .nv.compat                --------------------------
	.section	.nv.compat,"",@"SHT_CUDA_COMPAT_INFO"
	.align	4
        /*0000*/ 	.byte	0x02, 0x09, 0x00, 0x00, 0x02, 0x02, 0x01, 0x00, 0x02, 0x05, 0x05, 0x00, 0x03, 0x07, 0x01, 0x01
        /*0010*/ 	.byte	0x02, 0x03, 0x00, 0x00, 0x02, 0x06, 0x01, 0x00, 0x04, 0x0b, 0x08, 0x00, 0x09, 0x00, 0x00, 0x00
        /*0020*/ 	.byte	0x00, 0x00, 0x00, 0x00


//--------------------- .nv.info._Z9sync_testv    --------------------------
	.section	.nv.info._Z9sync_testv,"",@"SHT_CUDA_INFO"
	.sectionflags	@""
	.align	4


	//----- nvinfo : EIATTR_CUDA_API_VERSION
	.align		4
        /*0000*/ 	.byte	0x04, 0x37
        /*0002*/ 	.short	(.L_12 - .L_11)
.L_11:
        /*0004*/ 	.word	0x00000082


	//----- nvinfo : EIATTR_SPARSE_MMA_MASK
	.align		4
.L_12:
        /*0008*/ 	.byte	0x03, 0x50
        /*000a*/ 	.short	0x0000


	//----- nvinfo : EIATTR_MAXREG_COUNT
	.align		4
        /*000c*/ 	.byte	0x03, 0x1b
        /*000e*/ 	.short	0x00ff


	//----- nvinfo : EIATTR_NUM_BARRIERS
	.align		4
        /*0010*/ 	.byte	0x02, 0x4c
        /*0012*/ 	.byte	0x01
	.zero		1


	//----- nvinfo : EIATTR_EXTERNS
	.align		4
        /*0014*/ 	.byte	0x04, 0x0f
        /*0016*/ 	.short	(.L_14 - .L_13)


	//   ....[0]....
	.align		4
.L_13:
        /*0018*/ 	.word	index@(vprintf)


	//----- nvinfo : EIATTR_MERCURY_ISA_VERSION
	.align		4
.L_14:
        /*001c*/ 	.byte	0x03, 0x5f
        /*001e*/ 	.short	0x0101


	//----- nvinfo : EIATTR_VRC_CTA_INIT_COUNT
	.align		4
        /*0020*/ 	.byte	0x02, 0x4a
	.zero		1
	.zero		1


	//----- nvinfo : EIATTR_SYSCALL_OFFSETS
	.align		4
        /*0024*/ 	.byte	0x04, 0x46
        /*0026*/ 	.short	(.L_16 - .L_15)


	//   ....[0]....
.L_15:
        /*0028*/ 	.word	0x00001850


	//----- nvinfo : EIATTR_EXIT_INSTR_OFFSETS
	.align		4
.L_16:
        /*002c*/ 	.byte	0x04, 0x1c
        /*002e*/ 	.short	(.L_18 - .L_17)


	//   ....[0]....
.L_17:
        /*0030*/ 	.word	0x00001860


	//----- nvinfo : EIATTR_CRS_STACK_SIZE
	.align		4
.L_18:
        /*0034*/ 	.byte	0x04, 0x1e
        /*0036*/ 	.short	(.L_20 - .L_19)
.L_19:
        /*0038*/ 	.word	0x00000000


	//----- nvinfo : EIATTR_SW_WAR
	.align		4
.L_20:
        /*003c*/ 	.byte	0x04, 0x36
        /*003e*/ 	.short	(.L_22 - .L_21)
.L_21:
        /*0040*/ 	.word	0x00000008
.L_22:


//--------------------- .nv.callgraph             --------------------------
	.section	.nv.callgraph,"",@"SHT_CUDA_CALLGRAPH"
	.align	4
	.sectionentsize	8
	.align		4
        /*0000*/ 	.word	0x00000000
	.align		4
        /*0004*/ 	.word	0xffffffff
	.align		4
        /*0008*/ 	.word	index@(_Z9sync_testv)
	.align		4
        /*000c*/ 	.word	index@(vprintf)
	.align		4
        /*0010*/ 	.word	0x00000000
	.align		4
        /*0014*/ 	.word	0xfffffffe
	.align		4
        /*0018*/ 	.word	0x00000000
	.align		4
        /*001c*/ 	.word	0xfffffffd
	.align		4
        /*0020*/ 	.word	0x00000000
	.align		4
        /*0024*/ 	.word	0xfffffffc


//--------------------- .nv.constant4             --------------------------
	.section	.nv.constant4,"a",@progbits
	.align	8
	.align		8
.nv.constant4:
        /*0000*/ 	.dword	vprintf
	.align		8
        /*0008*/ 	.dword	$str


//--------------------- .nv.constant3             --------------------------
	.section	.nv.constant3,"a",@progbits
	.align	4
.nv.constant3:
	.type		shift1,@object
	.size		shift1,(shift2 - shift1)
shift1:
        /*0000*/ 	.byte	0x06, 0x00, 0x00, 0x00, 0x02, 0x00, 0x00, 0x00, 0x0d, 0x00, 0x00, 0x00, 0x03, 0x00, 0x00, 0x00
	.type		shift2,@object
	.size		shift2,(shift3 - shift2)
shift2:
        /*0010*/ 	.byte	0x0d, 0x00, 0x00, 0x00, 0x1b, 0x00, 0x00, 0x00, 0x15, 0x00, 0x00, 0x00, 0x0c, 0x00, 0x00, 0x00
	.type		shift3,@object
	.size		shift3,(offset - shift3)
shift3:
        /*0020*/ 	.byte	0x12, 0x00, 0x00, 0x00, 0x02, 0x00, 0x00, 0x00, 0x07, 0x00, 0x00, 0x00, 0x0d, 0x00, 0x00, 0x00
	.type		offset,@object
	.size		offset,(.L_3 - offset)
offset:
        /*0030*/ 	.byte	0xfe, 0xff, 0xff, 0xff, 0xf8, 0xff, 0xff, 0xff, 0xf0, 0xff, 0xff, 0xff, 0x80, 0xff, 0xff, 0xff
.L_3:


//--------------------- .text._Z9sync_testv       --------------------------
	.section	.text._Z9sync_testv,"ax",@progbits
	.align	128
        .global         _Z9sync_testv
        .type           _Z9sync_testv,@function
        .size           _Z9sync_testv,(.L_x_6 - _Z9sync_testv)
        .other          _Z9sync_testv,@"STO_CUDA_ENTRY STV_DEFAULT"
_Z9sync_testv:
.text._Z9sync_testv:
[----:B------:R-:W0:Y:S01]  /*0000*/  LDC R1, c[0x0][0x37c] ;  /* 0x0000df00ff017b82 */ /* 0x000e220000000800 */
[----:B------:R-:W1:Y:S01]  /*0010*/  S2R R0, SR_TID.X ;  /* 0x0000000000007919 */ /* 0x000e620000002100 */
[----:B------:R-:W2:Y:S01]  /*0020*/  LDCU UR4, c[0x0][0x2f8] ;  /* 0x00005f00ff0477ac */ /* 0x000ea20008000800 */
[----:B0-----:R-:W-:Y:S01]  /*0030*/  VIADD R1, R1, 0xfffffff8 ;  /* 0xfffffff801017836 */ /* 0x001fe20000000000 */
[----:B------:R-:W-:Y:S01]  /*0040*/  BSSY.RECONVERGENT B0, `(.L_x_0) ;  /* 0x0000174000007945 */ /* 0x000fe20003800200 */
[----:B------:R-:W0:Y:S03]  /*0050*/  LDCU UR5, c[0x0][0x2fc] ;  /* 0x00005f80ff0577ac */ /* 0x000e260008000800 */
[----:B--2---:R-:W-:-:S05]  /*0060*/  IADD3 R6, P1, PT, R1, UR4, RZ ;  /* 0x0000000401067c10 */ /* 0x004fca000ff3e0ff */
[----:B0-----:R-:W-:Y:S01]  /*0070*/  IMAD.X R7, RZ, RZ, UR5, P1 ;  /* 0x00000005ff077e24 */ /* 0x001fe200088e06ff */
[----:B-1----:R-:W-:-:S13]  /*0080*/  ISETP.NE.AND P0, PT, R0, RZ, PT ;  /* 0x000000ff0000720c */ /* 0x002fda0003f05270 */
[----:B------:R-:W0:Y:S01]  /*0090*/  @!P0 S2R R3, SR_CgaCtaId ;  /* 0x0000000000038919 */ /* 0x000e220000008800 */
[----:B------:R-:W-:-:S04]  /*00a0*/  @!P0 MOV R0, 0x400 ;  /* 0x0000040000008802 */ /* 0x000fc80000000f00 */
[----:B0-----:R-:W-:-:S05]  /*00b0*/  @!P0 LEA R0, R3, R0, 0x18 ;  /* 0x0000000003008211 */ /* 0x001fca00078ec0ff */
[----:B------:R0:W-:Y:S01]  /*00c0*/  @!P0 STS [R0+0x80], RZ ;  /* 0x000080ff00008388 */ /* 0x0001e20000000800 */
[----:B------:R-:W-:Y:S06]  /*00d0*/  BAR.SYNC.DEFER_BLOCKING 0x0 ;  /* 0x0000000000007b1d */ /* 0x000fec0000010000 */
[----:B------:R-:W-:Y:S05]  /*00e0*/  @P0 BRA `(.L_x_1) ;  /* 0x0000001400a40947 */ /* 0x000fea0003800000 */
[----:B------:R-:W1:Y:S01]  /*00f0*/  S2UR UR5, SR_CgaCtaId ;  /* 0x00000000000579c3 */ /* 0x000e620000008800 */
[----:B------:R-:W-:Y:S02]  /*0100*/  UMOV UR4, 0x400 ;  /* 0x0000040000047882 */ /* 0x000fe40000000000 */
[----:B-1----:R-:W-:-:S03]  /*0110*/  ULEA UR4, UR5, UR4, 0x18 ;  /* 0x0000000405047291 */ /* 0x002fc6000f8ec0ff */
[----:B------:R-:W-:-:S06]  /*0120*/  UMOV UR5, URZ ;  /* 0x000000ff00057c82 */ /* 0x000fcc0008000000 */
[----:B------:R-:W1:Y:S01]  /*0130*/  LDS R5, [UR4] ;  /* 0x00000004ff057984 */ /* 0x000e620008000800 */
[----:B------:R-:W-:-:S05]  /*0140*/  UMOV UR4, URZ ;  /* 0x000000ff00047c82 */ /* 0x000fca0008000000 */
.L_x_3:
[----:B------:R-:W1:Y:S01]  /*0150*/  LDC R2, c[0x3][RZ] ;  /* 0x00c00000ff027b82 */ /* 0x000e620000000800 */
[----:B------:R-:W-:-:S07]  /*0160*/  UMOV UR6, 0x8 ;  /* 0x0000000800067882 */ /* 0x000fce0000000000 */
[----:B------:R-:W2:Y:S08]  /*0170*/  LDC R3, c[0x3][0x30] ;  /* 0x00c00c00ff037b82 */ /* 0x000eb00000000800 */
[----:B------:R-:W3:Y:S08]  /*0180*/  LDC R4, c[0x3][0x20] ;  /* 0x00c00800ff047b82 */ /* 0x000ef00000000800 */
[----:B0-----:R-:W0:Y:S01]  /*0190*/  LDC R0, c[0x3][0x10] ;  /* 0x00c00400ff007b82 */ /* 0x001e220000000800 */
[----:B-1----:R-:W-:-:S02]  /*01a0*/  SHF.L.U32 R8, R5, R2, RZ ;  /* 0x0000000205087219 */ /* 0x002fc400000006ff */
[----:B--2---:R-:W-:Y:S02]  /*01b0*/  LOP3.LUT R9, R5, R3, RZ, 0xc0, !PT ;  /* 0x0000000305097212 */ /* 0x004fe400078ec0ff */
[----:B------:R-:W-:Y:S02]  /*01c0*/  LOP3.LUT R5, R8, R5, RZ, 0x3c, !PT ;  /* 0x0000000508057212 */ /* 0x000fe400078e3cff */
[----:B---3--:R-:W-:Y:S02]  /*01d0*/  SHF.L.U32 R8, R9, R4, RZ ;  /* 0x0000000409087219 */ /* 0x008fe400000006ff */
[----:B0-----:R-:W-:-:S04]  /*01e0*/  SHF.R.U32.HI R5, RZ, R0, R5 ;  /* 0x00000000ff057219 */ /* 0x001fc80000011605 */
[----:B------:R-:W-:-:S04]  /*01f0*/  LOP3.LUT R5, R5, R8, RZ, 0x3c, !PT ;  /* 0x0000000805057212 */ /* 0x000fc800078e3cff */
[C---:B------:R-:W-:Y:S02]  /*0200*/  SHF.L.U32 R8, R5.reuse, R2, RZ ;  /* 0x0000000205087219 */ /* 0x040fe400000006ff */
[----:B------:R-:W-:Y:S02]  /*0210*/  LOP3.LUT R9, R5, R3, RZ, 0xc0, !PT ;  /* 0x0000000305097212 */ /* 0x000fe400078ec0ff */
[----:B------:R-:W-:Y:S02]  /*0220*/  LOP3.LUT R5, R8, R5, RZ, 0x3c, !PT ;  /* 0x0000000508057212 */ /* 0x000fe400078e3cff */
[----:B------:R-:W-:Y:S02]  /*0230*/  SHF.L.U32 R8, R9, R4, RZ ;  /* 0x0000000409087219 */ /* 0x000fe400000006ff */
[----:B------:R-:W-:-:S04]  /*0240*/  SHF.R.U32.HI R5, RZ, R0, R5 ;  /* 0x00000000ff057219 */ /* 0x000fc80000011605 */
        /* <DEDUP_REMOVED lines=36> */
[----:B------:R-:W-:-:S07]  /*0490*/  LOP3.LUT R5, R5, R8, RZ, 0x3c, !PT ;  /* 0x0000000805057212 */ /* 0x000fce00078e3cff */
.L_x_2:
[C---:B------:R-:W-:Y:S01]  /*04a0*/  SHF.L.U32 R8, R5.reuse, R2, RZ ;  /* 0x0000000205087219 */ /* 0x040fe200000006ff */
[----:B------:R-:W-:Y:S01]  /*04b0*/  UIADD3 UR6, UPT, UPT, UR6, 0x30, URZ ;  /* 0x0000003006067890 */ /* 0x000fe2000fffe0ff */
[----:B------:R-:W-:Y:S02]  /*04c0*/  LOP3.LUT R9, R5, R3, RZ, 0xc0, !PT ;  /* 0x0000000305097212 */ /* 0x000fe400078ec0ff */
[----:B------:R-:W-:Y:S01]  /*04d0*/  LOP3.LUT R5, R8, R5, RZ, 0x3c, !PT ;  /* 0x0000000508057212 */ /* 0x000fe200078e3cff */
[----:B------:R-:W-:Y:S01]  /*04e0*/  UISETP.NE.AND UP0, UPT, UR6, 0xc8, UPT ;  /* 0x000000c80600788c */ /* 0x000fe2000bf05270 */
        /* <DEDUP_REMOVED lines=284> */
[----:B------:R-:W-:Y:S01]  /*16b0*/  LOP3.LUT R5, R5, R8, RZ, 0x3c, !PT ;  /* 0x0000000805057212 */ /* 0x000fe200078e3cff */
[----:B------:R-:W-:Y:S06]  /*16c0*/  BRA.U UP0, `(.L_x_2) ;  /* 0xffffffed00747547 */ /* 0x000fec000b83ffff */
[----:B------:R-:W-:-:S04]  /*16d0*/  UISETP.NE.U32.AND UP0, UPT, UR4, 0xf4240, UPT ;  /* 0x000f42400400788c */ /* 0x000fc8000bf05070 */
[----:B------:R-:W-:-:S11]  /*16e0*/  UISETP.NE.AND.EX UP0, UPT, UR5, URZ, UPT, UP0 ;  /* 0x000000ff0500728c */ /* 0x000fd6000bf05300 */
[----:B------:R-:W-:-:S04]  /*16f0*/  @UP0 UIADD3 UR4, UP1, UPT, UR4, 0x1, URZ ;  /* 0x0000000104040890 */ /* 0x000fc8000ff3e0ff */
[----:B------:R-:W-:Y:S01]  /*1700*/  @UP0 UIADD3.X UR5, UPT, UPT, URZ, UR5, URZ, UP1, !UPT ;  /* 0x00000005ff050290 */ /* 0x000fe20008ffe4ff */
[----:B------:R-:W-:Y:S11]  /*1710*/  BRA.U UP0, `(.L_x_3) ;  /* 0xffffffe9008c7547 */ /* 0x000ff6000b83ffff */
[----:B------:R-:W0:Y:S01]  /*1720*/  S2UR UR5, SR_CgaCtaId ;  /* 0x00000000000579c3 */ /* 0x000e220000008800 */
[----:B------:R-:W-:Y:S01]  /*1730*/  UMOV UR4, 0x400 ;  /* 0x0000040000047882 */ /* 0x000fe20000000000 */
[----:B------:R-:W-:Y:S01]  /*1740*/  IMAD.MOV.U32 R0, RZ, RZ, 0x1 ;  /* 0x00000001ff007424 */ /* 0x000fe200078e00ff */
[----:B0-----:R-:W-:-:S09]  /*1750*/  ULEA UR4, UR5, UR4, 0x18 ;  /* 0x0000000405047291 */ /* 0x001fd2000f8ec0ff */
[----:B------:R1:W-:Y:S04]  /*1760*/  STS [UR4], R5 ;  /* 0x00000005ff007988 */ /* 0x0003e80008000804 */
[----:B------:R1:W-:Y:S02]  /*1770*/  STS [UR4+0x80], R0 ;  /* 0x00008000ff007988 */ /* 0x0003e40008000804 */
.L_x_1:
[----:B------:R-:W-:Y:S05]  /*1780*/  BSYNC.RECONVERGENT B0 ;  /* 0x0000000000007941 */ /* 0x000fea0003800200 */
.L_x_0:
[----:B------:R-:W2:Y:S08]  /*1790*/  S2UR UR5, SR_CgaCtaId ;  /* 0x00000000000579c3 */ /* 0x000eb00000008800 */
[----:B------:R-:W-:Y:S01]  /*17a0*/  BAR.SYNC.DEFER_BLOCKING 0x0 ;  /* 0x0000000000007b1d */ /* 0x000fe20000010000 */
[----:B------:R-:W-:-:S05]  /*17b0*/  MOV R2, 0x0 ;  /* 0x0000000000027802 */ /* 0x000fca0000000f00 */
[----:B------:R-:W-:Y:S02]  /*17c0*/  UMOV UR4, 0x400 ;  /* 0x0000040000047882 */ /* 0x000fe40000000000 */
[----:B------:R-:W3:Y:S01]  /*17d0*/  LDC.64 R2, c[0x4][R2] ;  /* 0x0100000002027b82 */ /* 0x000ee20000000a00 */
[----:B--2---:R-:W-:-:S09]  /*17e0*/  ULEA UR4, UR5, UR4, 0x18 ;  /* 0x0000000405047291 */ /* 0x004fd2000f8ec0ff */
[----:B01----:R-:W0:Y:S02]  /*17f0*/  LDS R0, [UR4+0x80] ;  /* 0x00008004ff007984 */ /* 0x003e240008000800 */
[----:B------:R-:W1:Y:S02]  /*1800*/  LDCU.64 UR4, c[0x4][0x8] ;  /* 0x01000100ff0477ac */ /* 0x000e640008000a00 */
[----:B-1----:R-:W-:Y:S02]  /*1810*/  IMAD.U32 R4, RZ, RZ, UR4 ;  /* 0x00000004ff047e24 */ /* 0x002fe4000f8e00ff */
[----:B------:R-:W-:Y:S01]  /*1820*/  IMAD.U32 R5, RZ, RZ, UR5 ;  /* 0x00000005ff057e24 */ /* 0x000fe2000f8e00ff */
[----:B0--3--:R0:W-:Y:S06]  /*1830*/  STL [R1], R0 ;  /* 0x0000000001007387 */ /* 0x0091ec0000100800 */
[----:B------:R-:W-:-:S07]  /*1840*/  LEPC R20, `(.L_x_4) ;  /* 0x000000001014794e */ /* 0x000fce0000000000 */
[----:B0-----:R-:W-:Y:S05]  /*1850*/  CALL.ABS.NOINC R2 ;  /* 0x0000000002007343 */ /* 0x001fea0003c00000 */
.L_x_4:
[----:B------:R-:W-:Y:S05]  /*1860*/  EXIT ;  /* 0x000000000000794d */ /* 0x000fea0003800000 */
.L_x_5:
[----:B------:R-:W-:-:S00]  /*1870*/  BRA `(.L_x_5) ;  /* 0xfffffffc00fc7947 */ /* 0x000fc0000383ffff */
[----:B------:R-:W-:-:S00]  /*1880*/  NOP ;  /* 0x0000000000007918 */ /* 0x000fc00000000000 */
[----:B------:R-:W-:-:S00]  /*1890*/  NOP ;  /* 0x0000000000007918 */ /* 0x000fc00000000000 */
[----:B------:R-:W-:-:S00]  /*18a0*/  NOP ;  /* 0x0000000000007918 */ /* 0x000fc00000000000 */
[----:B------:R-:W-:-:S00]  /*18b0*/  NOP ;  /* 0x0000000000007918 */ /* 0x000fc00000000000 */
[----:B------:R-:W-:-:S00]  /*18c0*/  NOP ;  /* 0x0000000000007918 */ /* 0x000fc00000000000 */
[----:B------:R-:W-:-:S00]  /*18d0*/  NOP ;  /* 0x0000000000007918 */ /* 0x000fc00000000000 */
[----:B------:R-:W-:-:S00]  /*18e0*/  NOP ;  /* 0x0000000000007918 */ /* 0x000fc00000000000 */
[----:B------:R-:W-:-:S00]  /*18f0*/  NOP ;  /* 0x0000000000007918 */ /* 0x000fc00000000000 */
.L_x_6:


//--------------------- .nv.global.init           --------------------------
	.section	.nv.global.init,"aw",@progbits
.nv.global.init:
	.type		$str,@object
	.size		$str,(.L_4 - $str)
$str:
        /*0000*/ 	.byte	0x25, 0x64, 0x0a, 0x00
.L_4:


//--------------------- .nv.shared._Z9sync_testv  --------------------------
	.section	.nv.shared._Z9sync_testv,"aw",@nobits
	.sectionflags	@""
	.align	4
.nv.shared._Z9sync_testv:
	.zero		1156


//--------------------- .nv.shared.reserved.0     --------------------------
	.section	.nv.shared.reserved.0,"aw",@nobits
	.weak		__nv_reservedSMEM_offset_0_alias
	.size		__nv_reservedSMEM_offset_0_alias, 0, 64
	.other		__nv_reservedSMEM_offset_0_alias,@"STO_CUDA_RESERVED_SHARED STV_DEFAULT"
__nv_reservedSMEM_offset_0_alias:
	.zero		0
	.zero		64


//--------------------- .nv.constant0._Z9sync_testv --------------------------
	.section	.nv.constant0._Z9sync_testv,"a",@progbits
	.sectionflags	@""
	.align	4
.nv.constant0._Z9sync_testv:
	.zero		896


//--------------------- SYMBOLS --------------------------

	.type		.nv.reservedSmem.offset0,@object
	.size		.nv.reservedSmem.offset0,0x4
	.type		.nv.reservedSmem.cap,@object
	.size		.nv.reservedSmem.cap,0x4
	.type		vprintf,@function
